	.headerflags	@"EF_CUDA_TEXMODE_UNIFIED EF_CUDA_64BIT_ADDRESS EF_CUDA_ACCELERATORS EF_CUDA_SM90 EF_CUDA_VIRTUAL_SM(EF_CUDA_SM90)"
	.elftype	@"ET_EXEC"


//--------------------- .nv.info                  --------------------------
	.section	.nv.info,"",@"SHT_CUDA_INFO"
	.align	4


	//----- nvinfo : EIATTR_REGCOUNT
	.align		4
        /*0000*/ 	.byte	0x04, 0x2f
        /*0002*/ 	.short	(.L_1 - .L_0)
	.align		4
.L_0:
        /*0004*/ 	.word	index@(triton_poi_fused_leaky_relu_6)
        /*0008*/ 	.word	0x00000008


	//----- nvinfo : EIATTR_MIN_STACK_SIZE
	.align		4
.L_1:
        /*000c*/ 	.byte	0x04, 0x12
        /*000e*/ 	.short	(.L_3 - .L_2)
	.align		4
.L_2:
        /*0010*/ 	.word	index@(triton_poi_fused_leaky_relu_6)
        /*0014*/ 	.word	0x00000000


	//----- nvinfo : EIATTR_FRAME_SIZE
	.align		4
.L_3:
        /*0018*/ 	.byte	0x04, 0x11
        /*001a*/ 	.short	(.L_5 - .L_4)
	.align		4
.L_4:
        /*001c*/ 	.word	index@(triton_poi_fused_leaky_relu_6)
        /*0020*/ 	.word	0x00000000


	//----- nvinfo : EIATTR_MIN_STACK_SIZE
	.align		4
.L_5:
        /*0024*/ 	.byte	0x04, 0x12
        /*0026*/ 	.short	(.L_7 - .L_6)
	.align		4
.L_6:
        /*0028*/ 	.word	index@(triton_poi_fused_leaky_relu_6)
        /*002c*/ 	.word	0x00000000
.L_7:


//--------------------- .nv.info.triton_poi_fused_leaky_relu_6 --------------------------
	.section	.nv.info.triton_poi_fused_leaky_relu_6,"",@"SHT_CUDA_INFO"
	.sectionflags	@""
	.align	4


	//----- nvinfo : EIATTR_CUDA_API_VERSION
	.align		4
        /*0000*/ 	.byte	0x04, 0x37
        /*0002*/ 	.short	(.L_9 - .L_8)
.L_8:
        /*0004*/ 	.word	0x0000007c


	//----- nvinfo : EIATTR_KPARAM_INFO
	.align		4
.L_9:
        /*0008*/ 	.byte	0x04, 0x17
        /*000a*/ 	.short	(.L_11 - .L_10)
.L_10:
        /*000c*/ 	.word	0x00000000
        /*0010*/ 	.short	0x0001
        /*0012*/ 	.short	0x0008
        /*0014*/ 	.byte	0x00, 0xf0, 0x11, 0x00


	//----- nvinfo : EIATTR_KPARAM_INFO
	.align		4
.L_11:
        /*0018*/ 	.byte	0x04, 0x17
        /*001a*/ 	.short	(.L_13 - .L_12)
.L_12:
        /*001c*/ 	.word	0x00000000
        /*0020*/ 	.short	0x0000
        /*0022*/ 	.short	0x0000
        /*0024*/ 	.byte	0x00, 0xf4, 0x21, 0x00


	//----- nvinfo : EIATTR_SPARSE_MMA_MASK
	.align		4
.L_13:
        /*0028*/ 	.byte	0x03, 0x50
        /*002a*/ 	.short	0x0000


	//----- nvinfo : EIATTR_MAXREG_COUNT
	.align		4
        /*002c*/ 	.byte	0x03, 0x1b
        /*002e*/ 	.short	0x00ff


	//----- nvinfo : EIATTR_EXIT_INSTR_OFFSETS
	.align		4
        /*0030*/ 	.byte	0x04, 0x1c
        /*0032*/ 	.short	(.L_15 - .L_14)


	//   ....[0]....
.L_14:
        /*0034*/ 	.word	0x000000f0


	//----- nvinfo : EIATTR_REQNTID
	.align		4
.L_15:
        /*0038*/ 	.byte	0x04, 0x10
        /*003a*/ 	.short	(.L_17 - .L_16)
.L_16:
        /*003c*/ 	.word	0x00000080
        /*0040*/ 	.word	0x00000001
        /*0044*/ 	.word	0x00000001


	//----- nvinfo : EIATTR_CBANK_PARAM_SIZE
	.align		4
.L_17:
        /*0048*/ 	.byte	0x03, 0x19
        /*004a*/ 	.short	0x000c


	//----- nvinfo : EIATTR_PARAM_CBANK
	.align		4
        /*004c*/ 	.byte	0x04, 0x0a
        /*004e*/ 	.short	(.L_19 - .L_18)
	.align		4
.L_18:
        /*0050*/ 	.word	index@(.nv.constant0.triton_poi_fused_leaky_relu_6)
        /*0054*/ 	.short	0x0210
        /*0056*/ 	.short	0x000c


	//----- nvinfo : EIATTR_SW_WAR
	.align		4
.L_19:
        /*0058*/ 	.byte	0x04, 0x36
        /*005a*/ 	.short	(.L_21 - .L_20)
.L_20:
        /*005c*/ 	.word	0x00000008
.L_21:


//--------------------- .nv.callgraph             --------------------------
	.section	.nv.callgraph,"",@"SHT_CUDA_CALLGRAPH"
	.align	4
	.sectionentsize	8
	.align		4
        /*0000*/ 	.word	0x00000000
	.align		4
        /*0004*/ 	.word	0xffffffff
	.align		4
        /*0008*/ 	.word	0x00000000
	.align		4
        /*000c*/ 	.word	0xfffffffe
	.align		4
        /*0010*/ 	.word	0x00000000
	.align		4
        /*0014*/ 	.word	0xfffffffd
	.align		4
        /*0018*/ 	.word	0x00000000
	.align		4
        /*001c*/ 	.word	0xfffffffc


//--------------------- .text.triton_poi_fused_leaky_relu_6 --------------------------
	.section	.text.triton_poi_fused_leaky_relu_6,"ax",@progbits
	.align	128
        .global         triton_poi_fused_leaky_relu_6
        .type           triton_poi_fused_leaky_relu_6,@function
        .size           triton_poi_fused_leaky_relu_6,(.L_x_1 - triton_poi_fused_leaky_relu_6)
        .other          triton_poi_fused_leaky_relu_6,@"STO_CUDA_ENTRY STV_DEFAULT"
triton_poi_fused_leaky_relu_6:
.text.triton_poi_fused_leaky_relu_6:
[----:B------:R-:W-:Y:S01]  /*0000*/  LDC R1, c[0x0][0x28] ;  /* 0x00000a00ff017b82 */ /* 0x000fe20000000800 */
[----:B------:R-:W1:Y:S07]  /*0010*/  S2R R0, SR_TID.X ;  /* 0x0000000000007919 */ /* 0x000e6e0000002100 */
[----:B------:R-:W2:Y:S01]  /*0020*/  LDC.64 R2, c[0x0][0x210] ;  /* 0x00008400ff027b82 */ /* 0x000ea20000000a00 */
[----:B------:R-:W-:Y:S01]  /*0030*/  ULDC.64 UR4, c[0x0][0x208] ;  /* 0x0000820000047ab9 */ /* 0x000fe20000000a00 */
[----:B------:R-:W3:Y:S01]  /*0040*/  S2R R5, SR_CTAID.X ;  /* 0x0000000000057919 */ /* 0x000ee20000002500 */
[----:B-1----:R-:W-:-:S04]  /*0050*/  SHF.L.U32 R0, R0, 0x1, RZ ;  /* 0x0000000100007819 */ /* 0x002fc800000006ff */
[----:B------:R-:W-:-:S04]  /*0060*/  LOP3.LUT R0, R0, 0xfe, RZ, 0xc0, !PT ;  /* 0x000000fe00007812 */ /* 0x000fc800078ec0ff */
[----:B---3--:R-:W-:-:S05]  /*0070*/  LEA R5, R5, R0, 0x8 ;  /* 0x0000000005057211 */ /* 0x008fca00078e40ff */
[----:B--2---:R-:W-:-:S05]  /*0080*/  IMAD.WIDE R2, R5, 0x4, R2 ;  /* 0x0000000405027825 */ /* 0x004fca00078e0202 */
[----:B------:R-:W2:Y:S02]  /*0090*/  LDG.E.64 R4, desc[UR4][R2.64] ;  /* 0x0000000402047981 */ /* 0x000ea4000c1e1b00 */
[----:B--2---:R-:W-:Y:S02]  /*00a0*/  FSETP.GT.AND P0, PT, R4, RZ, PT ;  /* 0x000000ff0400720b */ /* 0x004fe40003f04000 */
[----:B------:R-:W-:-:S11]  /*00b0*/  FSETP.GT.AND P1, PT, R5, RZ, PT ;  /* 0x000000ff0500720b */ /* 0x000fd60003f24000 */
[----:B------:R-:W-:Y:S02]  /*00c0*/  @!P0 FMUL R4, R4, 0.20000000298023223877 ;  /* 0x3e4ccccd04048820 */ /* 0x000fe40000400000 */
[----:B------:R-:W-:-:S05]  /*00d0*/  @!P1 FMUL R5, R5, 0.20000000298023223877 ;  /* 0x3e4ccccd05059820 */ /* 0x000fca0000400000 */
[----:B------:R-:W-:Y:S01]  /*00e0*/  STG.E.64 desc[UR4][R2.64], R4 ;  /* 0x0000000402007986 */ /* 0x000fe2000c101b04 */
[----:B------:R-:W-:Y:S05]  /*00f0*/  EXIT ;  /* 0x000000000000794d */ /* 0x000fea0003800000 */
.L_x_0:
[----:B------:R-:W-:-:S00]  /*0100*/  BRA `(.L_x_0) ;  /* 0xfffffffc00fc7947 */ /* 0x000fc0000383ffff */
[----:B------:R-:W-:-:S00]  /*0110*/  NOP ;  /* 0x0000000000007918 */ /* 0x000fc00000000000 */
        /* <DEDUP_REMOVED lines=14> */
.L_x_1:


//--------------------- .nv.constant0.triton_poi_fused_leaky_relu_6 --------------------------
	.section	.nv.constant0.triton_poi_fused_leaky_relu_6,"a",@progbits
	.sectionflags	@""
	.align	4
.nv.constant0.triton_poi_fused_leaky_relu_6:
	.zero		540
